//
// Generated by NVIDIA NVVM Compiler
//
// Compiler Build ID: CL-36424714
// Cuda compilation tools, release 13.0, V13.0.88
// Based on NVVM 20.0.0
//

.version 9.0
.target sm_100
.address_size 64

	// .globl	_Z17sparse_var_kernelPKiS0_PdPKdS1_ii

.visible .entry _Z17sparse_var_kernelPKiS0_PdPKdS1_ii(
	.param .u64 .ptr .align 1 _Z17sparse_var_kernelPKiS0_PdPKdS1_ii_param_0,
	.param .u64 .ptr .align 1 _Z17sparse_var_kernelPKiS0_PdPKdS1_ii_param_1,
	.param .u64 .ptr .align 1 _Z17sparse_var_kernelPKiS0_PdPKdS1_ii_param_2,
	.param .u64 .ptr .align 1 _Z17sparse_var_kernelPKiS0_PdPKdS1_ii_param_3,
	.param .u64 .ptr .align 1 _Z17sparse_var_kernelPKiS0_PdPKdS1_ii_param_4,
	.param .u32 _Z17sparse_var_kernelPKiS0_PdPKdS1_ii_param_5,
	.param .u32 _Z17sparse_var_kernelPKiS0_PdPKdS1_ii_param_6
)
{
	.reg .pred 	%p<4>;
	.reg .b32 	%r<12>;
	.reg .b64 	%rd<16>;
	.reg .b64 	%fd<10>;

	ld.param.u64 	%rd3, [_Z17sparse_var_kernelPKiS0_PdPKdS1_ii_param_0];
	ld.param.u64 	%rd4, [_Z17sparse_var_kernelPKiS0_PdPKdS1_ii_param_2];
	ld.param.u64 	%rd5, [_Z17sparse_var_kernelPKiS0_PdPKdS1_ii_param_3];
	ld.param.u64 	%rd6, [_Z17sparse_var_kernelPKiS0_PdPKdS1_ii_param_4];
	ld.param.u32 	%r7, [_Z17sparse_var_kernelPKiS0_PdPKdS1_ii_param_5];
	ld.param.u32 	%r8, [_Z17sparse_var_kernelPKiS0_PdPKdS1_ii_param_6];
	mov.u32 	%r1, %ctaid.x;
	setp.ge.s32 	%p1, %r1, %r8;
	@%p1 bra 	$L__BB0_4;
	cvta.to.global.u64 	%rd7, %rd3;
	cvta.to.global.u64 	%rd8, %rd6;
	mul.wide.u32 	%rd9, %r1, 4;
	add.s64 	%rd10, %rd7, %rd9;
	ld.global.nc.u32 	%r9, [%rd10];
	ld.global.nc.u32 	%r2, [%rd10+4];
	mul.wide.u32 	%rd11, %r1, 8;
	add.s64 	%rd12, %rd8, %rd11;
	ld.global.nc.f64 	%fd2, [%rd12];
	cvt.rn.f64.s32 	%fd3, %r7;
	sub.f64 	%fd4, %fd2, %fd3;
	div.rn.f64 	%fd1, %fd2, %fd4;
	mov.u32 	%r10, %tid.x;
	add.s32 	%r11, %r9, %r10;
	setp.ge.s32 	%p2, %r11, %r2;
	@%p2 bra 	$L__BB0_4;
	mov.u32 	%r4, %ntid.x;
	cvta.to.global.u64 	%rd1, %rd4;
	cvta.to.global.u64 	%rd2, %rd5;
$L__BB0_3:
	mul.wide.s32 	%rd13, %r11, 8;
	add.s64 	%rd14, %rd1, %rd13;
	ld.global.f64 	%fd5, [%rd14];
	add.s64 	%rd15, %rd2, %rd13;
	ld.global.nc.f64 	%fd6, [%rd15];
	mul.f64 	%fd7, %fd6, %fd6;
	sub.f64 	%fd8, %fd5, %fd7;
	mul.f64 	%fd9, %fd1, %fd8;
	st.global.f64 	[%rd14], %fd9;
	add.s32 	%r11, %r11, %r4;
	setp.lt.s32 	%p3, %r11, %r2;
	@%p3 bra 	$L__BB0_3;
$L__BB0_4:
	ret;

}


// ===== COMPILED SASS (sm_100) =====

	.target	sm_100

	.elftype	@"ET_EXEC"


//--------------------- .note.nv.tkinfo           --------------------------
	.section	.note.nv.tkinfo,"",@"SHT_NOTE"
	.sectionflags	@"SHF_NOTE_NV_TKINFO"
	.tkinfo
        /*0018*/ 	.word	0x00000002
        /*0030*/ 	.string	""
        /*0030*/ 	.string	"ptxas"
        /*0030*/ 	.string	"Cuda compilation tools, release 13.0, V13.0.88"
        /*0030*/ 	.string	"Build cuda_13.0.r13.0/compiler.36424714_0"
        /*0030*/ 	.string	"-arch sm_100 -m 64 "



//--------------------- .note.nv.cuinfo           --------------------------
	.section	.note.nv.cuinfo,"",@"SHT_NOTE"
	.sectionflags	@"SHF_NOTE_NV_CUINFO"
        /*0018*/ 	.short	0x0002
        /*001a*/ 	.short	0x0064
        /*001c*/ 	.short	0x0082
	.zero		2


//--------------------- .nv.info                  --------------------------
	.section	.nv.info,"",@"SHT_CUDA_INFO"
	.align	4


	//----- nvinfo : EIATTR_REGCOUNT
	.align		4
        /*0000*/ 	.byte	0x04, 0x2f
        /*0002*/ 	.short	(.L_1 - .L_0)
	.align		4
.L_0:
        /*0004*/ 	.word	index@(_Z17sparse_var_kernelPKiS0_PdPKdS1_ii)
        /*0008*/ 	.word	0x0000001a


	//----- nvinfo : EIATTR_FRAME_SIZE
	.align		4
.L_1:
        /*000c*/ 	.byte	0x04, 0x11
        /*000e*/ 	.short	(.L_3 - .L_2)
	.align		4
.L_2:
        /*0010*/ 	.word	index@($__internal_0_$__cuda_sm20_div_rn_f64_full)
        /*0014*/ 	.word	0x00000000


	//----- nvinfo : EIATTR_FRAME_SIZE
	.align		4
.L_3:
        /*0018*/ 	.byte	0x04, 0x11
        /*001a*/ 	.short	(.L_5 - .L_4)
	.align		4
.L_4:
        /*001c*/ 	.word	index@(_Z17sparse_var_kernelPKiS0_PdPKdS1_ii)
        /*0020*/ 	.word	0x00000000


	//----- nvinfo : EIATTR_MIN_STACK_SIZE
	.align		4
.L_5:
        /*0024*/ 	.byte	0x04, 0x12
        /*0026*/ 	.short	(.L_7 - .L_6)
	.align		4
.L_6:
        /*0028*/ 	.word	index@(_Z17sparse_var_kernelPKiS0_PdPKdS1_ii)
        /*002c*/ 	.word	0x00000000
.L_7:


//--------------------- .nv.compat                --------------------------
	.section	.nv.compat,"",@"SHT_CUDA_COMPAT_INFO"
	.align	4
        /*0000*/ 	.byte	0x02, 0x09, 0x00, 0x00, 0x02, 0x02, 0x01, 0x00, 0x02, 0x05, 0x05, 0x00, 0x03, 0x07, 0x01, 0x01
        /*0010*/ 	.byte	0x02, 0x03, 0x00, 0x00, 0x02, 0x06, 0x01, 0x00, 0x04, 0x0b, 0x08, 0x00, 0x01, 0x00, 0x00, 0x00
        /*0020*/ 	.byte	0x00, 0x00, 0x00, 0x00


//--------------------- .nv.info._Z17sparse_var_kernelPKiS0_PdPKdS1_ii --------------------------
	.section	.nv.info._Z17sparse_var_kernelPKiS0_PdPKdS1_ii,"",@"SHT_CUDA_INFO"
	.sectionflags	@""
	.align	4


	//----- nvinfo : EIATTR_CUDA_API_VERSION
	.align		4
        /*0000*/ 	.byte	0x04, 0x37
        /*0002*/ 	.short	(.L_9 - .L_8)
.L_8:
        /*0004*/ 	.word	0x00000082


	//----- nvinfo : EIATTR_KPARAM_INFO
	.align		4
.L_9:
        /*0008*/ 	.byte	0x04, 0x17
        /*000a*/ 	.short	(.L_11 - .L_10)
.L_10:
        /*000c*/ 	.word	0x00000000
        /*0010*/ 	.short	0x0006
        /*0012*/ 	.short	0x002c
        /*0014*/ 	.byte	0x00, 0xf0, 0x11, 0x00


	//----- nvinfo : EIATTR_KPARAM_INFO
	.align		4
.L_11:
        /*0018*/ 	.byte	0x04, 0x17
        /*001a*/ 	.short	(.L_13 - .L_12)
.L_12:
        /*001c*/ 	.word	0x00000000
        /*0020*/ 	.short	0x0005
        /*0022*/ 	.short	0x0028
        /*0024*/ 	.byte	0x00, 0xf0, 0x11, 0x00


	//----- nvinfo : EIATTR_KPARAM_INFO
	.align		4
.L_13:
        /*0028*/ 	.byte	0x04, 0x17
        /*002a*/ 	.short	(.L_15 - .L_14)
.L_14:
        /*002c*/ 	.word	0x00000000
        /*0030*/ 	.short	0x0004
        /*0032*/ 	.short	0x0020
        /*0034*/ 	.byte	0x00, 0xf5, 0x21, 0x00


	//----- nvinfo : EIATTR_KPARAM_INFO
	.align		4
.L_15:
        /*0038*/ 	.byte	0x04, 0x17
        /*003a*/ 	.short	(.L_17 - .L_16)
.L_16:
        /*003c*/ 	.word	0x00000000
        /*0040*/ 	.short	0x0003
        /*0042*/ 	.short	0x0018
        /*0044*/ 	.byte	0x00, 0xf5, 0x21, 0x00


	//----- nvinfo : EIATTR_KPARAM_INFO
	.align		4
.L_17:
        /*0048*/ 	.byte	0x04, 0x17
        /*004a*/ 	.short	(.L_19 - .L_18)
.L_18:
        /*004c*/ 	.word	0x00000000
        /*0050*/ 	.short	0x0002
        /*0052*/ 	.short	0x0010
        /*0054*/ 	.byte	0x00, 0xf5, 0x21, 0x00


	//----- nvinfo : EIATTR_KPARAM_INFO
	.align		4
.L_19:
        /*0058*/ 	.byte	0x04, 0x17
        /*005a*/ 	.short	(.L_21 - .L_20)
.L_20:
        /*005c*/ 	.word	0x00000000
        /*0060*/ 	.short	0x0001
        /*0062*/ 	.short	0x0008
        /*0064*/ 	.byte	0x00, 0xf5, 0x21, 0x00


	//----- nvinfo : EIATTR_KPARAM_INFO
	.align		4
.L_21:
        /*0068*/ 	.byte	0x04, 0x17
        /*006a*/ 	.short	(.L_23 - .L_22)
.L_22:
        /*006c*/ 	.word	0x00000000
        /*0070*/ 	.short	0x0000
        /*0072*/ 	.short	0x0000
        /*0074*/ 	.byte	0x00, 0xf5, 0x21, 0x00


	//----- nvinfo : EIATTR_SPARSE_MMA_MASK
	.align		4
.L_23:
        /*0078*/ 	.byte	0x03, 0x50
        /*007a*/ 	.short	0x0000


	//----- nvinfo : EIATTR_MAXREG_COUNT
	.align		4
        /*007c*/ 	.byte	0x03, 0x1b
        /*007e*/ 	.short	0x00ff


	//----- nvinfo : EIATTR_MERCURY_ISA_VERSION
	.align		4
        /*0080*/ 	.byte	0x03, 0x5f
        /*0082*/ 	.short	0x0101


	//----- nvinfo : EIATTR_VRC_CTA_INIT_COUNT
	.align		4
        /*0084*/ 	.byte	0x02, 0x4a
	.zero		1
	.zero		1


	//----- nvinfo : EIATTR_EXIT_INSTR_OFFSETS
	.align		4
        /*0088*/ 	.byte	0x04, 0x1c
        /*008a*/ 	.short	(.L_25 - .L_24)


	//   ....[0]....
.L_24:
        /*008c*/ 	.word	0x00000040


	//   ....[1]....
        /*0090*/ 	.word	0x00000230


	//   ....[2]....
        /*0094*/ 	.word	0x00000320


	//----- nvinfo : EIATTR_CRS_STACK_SIZE
	.align		4
.L_25:
        /*0098*/ 	.byte	0x04, 0x1e
        /*009a*/ 	.short	(.L_27 - .L_26)
.L_26:
        /*009c*/ 	.word	0x00000000


	//----- nvinfo : EIATTR_CBANK_PARAM_SIZE
	.align		4
.L_27:
        /*00a0*/ 	.byte	0x03, 0x19
        /*00a2*/ 	.short	0x0030


	//----- nvinfo : EIATTR_PARAM_CBANK
	.align		4
        /*00a4*/ 	.byte	0x04, 0x0a
        /*00a6*/ 	.short	(.L_29 - .L_28)
	.align		4
.L_28:
        /*00a8*/ 	.word	index@(.nv.constant0._Z17sparse_var_kernelPKiS0_PdPKdS1_ii)
        /*00ac*/ 	.short	0x0380
        /*00ae*/ 	.short	0x0030


	//----- nvinfo : EIATTR_SW_WAR
	.align		4
.L_29:
        /*00b0*/ 	.byte	0x04, 0x36
        /*00b2*/ 	.short	(.L_31 - .L_30)
.L_30:
        /*00b4*/ 	.word	0x00000008
.L_31:


//--------------------- .nv.callgraph             --------------------------
	.section	.nv.callgraph,"",@"SHT_CUDA_CALLGRAPH"
	.align	4
	.sectionentsize	8
	.align		4
        /*0000*/ 	.word	0x00000000
	.align		4
        /*0004*/ 	.word	0xffffffff
	.align		4
        /*0008*/ 	.word	0x00000000
	.align		4
        /*000c*/ 	.word	0xfffffffe
	.align		4
        /*0010*/ 	.word	0x00000000
	.align		4
        /*0014*/ 	.word	0xfffffffd
	.align		4
        /*0018*/ 	.word	0x00000000
	.align		4
        /*001c*/ 	.word	0xfffffffc


//--------------------- .text._Z17sparse_var_kernelPKiS0_PdPKdS1_ii --------------------------
	.section	.text._Z17sparse_var_kernelPKiS0_PdPKdS1_ii,"ax",@progbits
	.align	128
        .global         _Z17sparse_var_kernelPKiS0_PdPKdS1_ii
        .type           _Z17sparse_var_kernelPKiS0_PdPKdS1_ii,@function
        .size           _Z17sparse_var_kernelPKiS0_PdPKdS1_ii,(.L_x_8 - _Z17sparse_var_kernelPKiS0_PdPKdS1_ii)
        .other          _Z17sparse_var_kernelPKiS0_PdPKdS1_ii,@"STO_CUDA_ENTRY STV_DEFAULT"
_Z17sparse_var_kernelPKiS0_PdPKdS1_ii:
.text._Z17sparse_var_kernelPKiS0_PdPKdS1_ii:
[----:B------:R-:W-:Y:S01]  /*0000*/  LDC R1, c[0x0][0x37c] ;  /* 0x0000df00ff017b82 */ /* 0x000fe20000000800 */
[----:B------:R-:W0:Y:S01]  /*0010*/  S2R R5, SR_CTAID.X ;  /* 0x0000000000057919 */ /* 0x000e220000002500 */
[----:B------:R-:W0:Y:S02]  /*0020*/  LDCU UR4, c[0x0][0x3ac] ;  /* 0x00007580ff0477ac */ /* 0x000e240008000800 */
[----:B0-----:R-:W-:-:S13]  /*0030*/  ISETP.GE.AND P0, PT, R5, UR4, PT ;  /* 0x0000000405007c0c */ /* 0x001fda000bf06270 */
[----:B------:R-:W-:Y:S05]  /*0040*/  @P0 EXIT ;  /* 0x000000000000094d */ /* 0x000fea0003800000 */
[----:B------:R-:W0:Y:S01]  /*0050*/  LDC.64 R8, c[0x0][0x3a0] ;  /* 0x0000e800ff087b82 */ /* 0x000e220000000a00 */
[----:B------:R-:W1:Y:S01]  /*0060*/  LDCU.64 UR4, c[0x0][0x358] ;  /* 0x00006b00ff0477ac */ /* 0x000e620008000a00 */
[----:B------:R-:W2:Y:S06]  /*0070*/  LDCU UR6, c[0x0][0x3a8] ;  /* 0x00007500ff0677ac */ /* 0x000eac0008000800 */
[----:B------:R-:W3:Y:S01]  /*0080*/  LDC.64 R2, c[0x0][0x380] ;  /* 0x0000e000ff027b82 */ /* 0x000ee20000000a00 */
[----:B0-----:R-:W-:-:S06]  /*0090*/  IMAD.WIDE.U32 R8, R5, 0x8, R8 ;  /* 0x0000000805087825 */ /* 0x001fcc00078e0008 */
[----:B-1----:R-:W4:Y:S01]  /*00a0*/  LDG.E.64.CONSTANT R8, desc[UR4][R8.64] ;  /* 0x0000000408087981 */ /* 0x002f22000c1e9b00 */
[----:B---3--:R-:W-:Y:S02]  /*00b0*/  IMAD.WIDE.U32 R2, R5, 0x4, R2 ;  /* 0x0000000405027825 */ /* 0x008fe400078e0002 */
[----:B--2---:R-:W4:Y:S02]  /*00c0*/  I2F.F64 R4, UR6 ;  /* 0x0000000600047d12 */ /* 0x004f240008201c00 */
[----:B------:R-:W-:Y:S01]  /*00d0*/  IMAD.MOV.U32 R10, RZ, RZ, 0x1 ;  /* 0x00000001ff0a7424 */ /* 0x000fe200078e00ff */
[----:B------:R-:W5:Y:S04]  /*00e0*/  LDG.E.CONSTANT R6, desc[UR4][R2.64] ;  /* 0x0000000402067981 */ /* 0x000f68000c1e9900 */
[----:B------:R0:W5:Y:S01]  /*00f0*/  LDG.E.CONSTANT R0, desc[UR4][R2.64+0x4] ;  /* 0x0000040402007981 */ /* 0x000162000c1e9900 */
[----:B----4-:R-:W-:Y:S01]  /*0100*/  DADD R4, R8, -R4 ;  /* 0x0000000008047229 */ /* 0x010fe20000000804 */
[----:B------:R-:W-:-:S05]  /*0110*/  FSETP.GEU.AND P1, PT, |R9|, 6.5827683646048100446e-37, PT ;  /* 0x036000000900780b */ /* 0x000fca0003f2e200 */
[----:B------:R-:W1:Y:S02]  /*0120*/  MUFU.RCP64H R11, R5 ;  /* 0x00000005000b7308 */ /* 0x000e640000001800 */
[----:B-1----:R-:W-:-:S08]  /*0130*/  DFMA R12, -R4, R10, 1 ;  /* 0x3ff00000040c742b */ /* 0x002fd0000000010a */
[----:B------:R-:W-:-:S08]  /*0140*/  DFMA R12, R12, R12, R12 ;  /* 0x0000000c0c0c722b */ /* 0x000fd0000000000c */
[----:B------:R-:W-:-:S08]  /*0150*/  DFMA R12, R10, R12, R10 ;  /* 0x0000000c0a0c722b */ /* 0x000fd0000000000a */
[----:B------:R-:W-:-:S08]  /*0160*/  DFMA R10, -R4, R12, 1 ;  /* 0x3ff00000040a742b */ /* 0x000fd0000000010c */
[----:B------:R-:W-:-:S08]  /*0170*/  DFMA R10, R12, R10, R12 ;  /* 0x0000000a0c0a722b */ /* 0x000fd0000000000c */
[----:B0-----:R-:W-:-:S08]  /*0180*/  DMUL R2, R8, R10 ;  /* 0x0000000a08027228 */ /* 0x001fd00000000000 */
[----:B------:R-:W-:-:S08]  /*0190*/  DFMA R12, -R4, R2, R8 ;  /* 0x00000002040c722b */ /* 0x000fd00000000108 */
[----:B------:R-:W-:-:S10]  /*01a0*/  DFMA R2, R10, R12, R2 ;  /* 0x0000000c0a02722b */ /* 0x000fd40000000002 */
[----:B------:R-:W-:-:S05]  /*01b0*/  FFMA R7, RZ, R5, R3 ;  /* 0x00000005ff077223 */ /* 0x000fca0000000003 */
[----:B------:R-:W-:-:S13]  /*01c0*/  FSETP.GT.AND P0, PT, |R7|, 1.469367938527859385e-39, PT ;  /* 0x001000000700780b */ /* 0x000fda0003f04200 */
[----:B------:R-:W-:Y:S05]  /*01d0*/  @P0 BRA P1, `(.L_x_0) ;  /* 0x0000000000080947 */ /* 0x000fea0000800000 */
[----:B------:R-:W-:-:S07]  /*01e0*/  MOV R12, 0x200 ;  /* 0x00000200000c7802 */ /* 0x000fce0000000f00 */
[----:B-----5:R-:W-:Y:S05]  /*01f0*/  CALL.REL.NOINC `($__internal_0_$__cuda_sm20_div_rn_f64_full) ;  /* 0x00000000004c7944 */ /* 0x020fea0003c00000 */
.L_x_0:
[----:B------:R-:W0:Y:S02]  /*0200*/  S2R R5, SR_TID.X ;  /* 0x0000000000057919 */ /* 0x000e240000002100 */
[----:B0----5:R-:W-:-:S05]  /*0210*/  IMAD.IADD R5, R6, 0x1, R5 ;  /* 0x0000000106057824 */ /* 0x021fca00078e0205 */
[----:B------:R-:W-:-:S13]  /*0220*/  ISETP.GE.AND P0, PT, R5, R0, PT ;  /* 0x000000000500720c */ /* 0x000fda0003f06270 */
[----:B------:R-:W-:Y:S05]  /*0230*/  @P0 EXIT ;  /* 0x000000000000094d */ /* 0x000fea0003800000 */
[----:B------:R-:W0:Y:S01]  /*0240*/  LDC.64 R10, c[0x0][0x390] ;  /* 0x0000e400ff0a7b82 */ /* 0x000e220000000a00 */
[----:B------:R-:W-:Y:S01]  /*0250*/  IMAD.MOV.U32 R15, RZ, RZ, R5 ;  /* 0x000000ffff0f7224 */ /* 0x000fe200078e0005 */
[----:B------:R-:W1:Y:S06]  /*0260*/  LDCU UR6, c[0x0][0x360] ;  /* 0x00006c00ff0677ac */ /* 0x000e6c0008000800 */
[----:B------:R-:W2:Y:S02]  /*0270*/  LDC.64 R12, c[0x0][0x398] ;  /* 0x0000e600ff0c7b82 */ /* 0x000ea40000000a00 */
.L_x_1:
[----:B--2---:R-:W-:-:S04]  /*0280*/  IMAD.WIDE R8, R15, 0x8, R12 ;  /* 0x000000080f087825 */ /* 0x004fc800078e020c */
[C---:B0--3--:R-:W-:Y:S02]  /*0290*/  IMAD.WIDE R4, R15.reuse, 0x8, R10 ;  /* 0x000000080f047825 */ /* 0x049fe400078e020a */
[----:B------:R-:W2:Y:S04]  /*02a0*/  LDG.E.64.CONSTANT R8, desc[UR4][R8.64] ;  /* 0x0000000408087981 */ /* 0x000ea8000c1e9b00 */
[----:B------:R-:W2:Y:S01]  /*02b0*/  LDG.E.64 R6, desc[UR4][R4.64] ;  /* 0x0000000404067981 */ /* 0x000ea2000c1e1b00 */
[----:B-1----:R-:W-:-:S05]  /*02c0*/  VIADD R15, R15, UR6 ;  /* 0x000000060f0f7c36 */ /* 0x002fca0008000000 */
[----:B------:R-:W-:Y:S01]  /*02d0*/  ISETP.GE.AND P0, PT, R15, R0, PT ;  /* 0x000000000f00720c */ /* 0x000fe20003f06270 */
[----:B--2---:R-:W-:-:S08]  /*02e0*/  DFMA R6, -R8, R8, R6 ;  /* 0x000000080806722b */ /* 0x004fd00000000106 */
[----:B------:R-:W-:-:S07]  /*02f0*/  DMUL R6, R6, R2 ;  /* 0x0000000206067228 */ /* 0x000fce0000000000 */
[----:B------:R3:W-:Y:S01]  /*0300*/  STG.E.64 desc[UR4][R4.64], R6 ;  /* 0x0000000604007986 */ /* 0x0007e2000c101b04 */
[----:B------:R-:W-:Y:S05]  /*0310*/  @!P0 BRA `(.L_x_1) ;  /* 0xfffffffc00d88947 */ /* 0x000fea000383ffff */
[----:B------:R-:W-:Y:S05]  /*0320*/  EXIT ;  /* 0x000000000000794d */ /* 0x000fea0003800000 */
        .weak           $__internal_0_$__cuda_sm20_div_rn_f64_full
        .type           $__internal_0_$__cuda_sm20_div_rn_f64_full,@function
        .size           $__internal_0_$__cuda_sm20_div_rn_f64_full,(.L_x_8 - $__internal_0_$__cuda_sm20_div_rn_f64_full)
$__internal_0_$__cuda_sm20_div_rn_f64_full:
[C---:B------:R-:W-:Y:S01]  /*0330*/  FSETP.GEU.AND P0, PT, |R5|.reuse, 1.469367938527859385e-39, PT ;  /* 0x001000000500780b */ /* 0x040fe20003f0e200 */
[----:B------:R-:W-:Y:S01]  /*0340*/  IMAD.MOV.U32 R14, RZ, RZ, 0x1 ;  /* 0x00000001ff0e7424 */ /* 0x000fe200078e00ff */
[C---:B------:R-:W-:Y:S01]  /*0350*/  LOP3.LUT R2, R5.reuse, 0x800fffff, RZ, 0xc0, !PT ;  /* 0x800fffff05027812 */ /* 0x040fe200078ec0ff */
[----:B------:R-:W-:Y:S01]  /*0360*/  IMAD.MOV.U32 R13, RZ, RZ, 0x1ca00000 ;  /* 0x1ca00000ff0d7424 */ /* 0x000fe200078e00ff */
[----:B------:R-:W-:Y:S02]  /*0370*/  LOP3.LUT R18, R5, 0x7ff00000, RZ, 0xc0, !PT ;  /* 0x7ff0000005127812 */ /* 0x000fe400078ec0ff */
[----:B------:R-:W-:Y:S01]  /*0380*/  LOP3.LUT R3, R2, 0x3ff00000, RZ, 0xfc, !PT ;  /* 0x3ff0000002037812 */ /* 0x000fe200078efcff */
[----:B------:R-:W-:Y:S01]  /*0390*/  IMAD.MOV.U32 R2, RZ, RZ, R4 ;  /* 0x000000ffff027224 */ /* 0x000fe200078e0004 */
[----:B------:R-:W-:-:S04]  /*03a0*/  LOP3.LUT R7, R9, 0x7ff00000, RZ, 0xc0, !PT ;  /* 0x7ff0000009077812 */ /* 0x000fc800078ec0ff */
[----:B------:R-:W-:Y:S01]  /*03b0*/  ISETP.GE.U32.AND P1, PT, R7, R18, PT ;  /* 0x000000120700720c */ /* 0x000fe20003f26070 */
[----:B------:R-:W-:Y:S01]  /*03c0*/  @!P0 DMUL R2, R4, 8.98846567431157953865e+307 ;  /* 0x7fe0000004028828 */ /* 0x000fe20000000000 */
[----:B------:R-:W-:-:S05]  /*03d0*/  IMAD.MOV.U32 R21, RZ, RZ, R7 ;  /* 0x000000ffff157224 */ /* 0x000fca00078e0007 */
[----:B------:R-:W0:Y:S02]  /*03e0*/  MUFU.RCP64H R15, R3 ;  /* 0x00000003000f7308 */ /* 0x000e240000001800 */
[----:B0-----:R-:W-:-:S08]  /*03f0*/  DFMA R10, R14, -R2, 1 ;  /* 0x3ff000000e0a742b */ /* 0x001fd00000000802 */
[----:B------:R-:W-:-:S08]  /*0400*/  DFMA R10, R10, R10, R10 ;  /* 0x0000000a0a0a722b */ /* 0x000fd0000000000a */
[----:B------:R-:W-:Y:S01]  /*0410*/  DFMA R14, R14, R10, R14 ;  /* 0x0000000a0e0e722b */ /* 0x000fe2000000000e */
[----:B------:R-:W-:Y:S01]  /*0420*/  SEL R11, R13, 0x63400000, !P1 ;  /* 0x634000000d0b7807 */ /* 0x000fe20004800000 */
[----:B------:R-:W-:Y:S01]  /*0430*/  IMAD.MOV.U32 R10, RZ, RZ, R8 ;  /* 0x000000ffff0a7224 */ /* 0x000fe200078e0008 */
[----:B------:R-:W-:Y:S02]  /*0440*/  FSETP.GEU.AND P1, PT, |R9|, 1.469367938527859385e-39, PT ;  /* 0x001000000900780b */ /* 0x000fe40003f2e200 */
[----:B------:R-:W-:-:S03]  /*0450*/  LOP3.LUT R11, R11, 0x800fffff, R9, 0xf8, !PT ;  /* 0x800fffff0b0b7812 */ /* 0x000fc600078ef809 */
[----:B------:R-:W-:-:S08]  /*0460*/  DFMA R16, R14, -R2, 1 ;  /* 0x3ff000000e10742b */ /* 0x000fd00000000802 */
[----:B------:R-:W-:Y:S01]  /*0470*/  DFMA R14, R14, R16, R14 ;  /* 0x000000100e0e722b */ /* 0x000fe2000000000e */
[----:B------:R-:W-:Y:S10]  /*0480*/  @P1 BRA `(.L_x_2) ;  /* 0x0000000000201947 */ /* 0x000ff40003800000 */
[----:B------:R-:W-:-:S04]  /*0490*/  LOP3.LUT R16, R5, 0x7ff00000, RZ, 0xc0, !PT ;  /* 0x7ff0000005107812 */ /* 0x000fc800078ec0ff */
[----:B------:R-:W-:Y:S01]  /*04a0*/  ISETP.GE.U32.AND P1, PT, R7, R16, PT ;  /* 0x000000100700720c */ /* 0x000fe20003f26070 */
[----:B------:R-:W-:-:S03]  /*04b0*/  IMAD.MOV.U32 R16, RZ, RZ, RZ ;  /* 0x000000ffff107224 */ /* 0x000fc600078e00ff */
[----:B------:R-:W-:-:S04]  /*04c0*/  SEL R17, R13, 0x63400000, !P1 ;  /* 0x634000000d117807 */ /* 0x000fc80004800000 */
[----:B------:R-:W-:-:S04]  /*04d0*/  LOP3.LUT R17, R17, 0x80000000, R9, 0xf8, !PT ;  /* 0x8000000011117812 */ /* 0x000fc800078ef809 */
[----:B------:R-:W-:-:S06]  /*04e0*/  LOP3.LUT R17, R17, 0x100000, RZ, 0xfc, !PT ;  /* 0x0010000011117812 */ /* 0x000fcc00078efcff */
[----:B------:R-:W-:-:S10]  /*04f0*/  DFMA R10, R10, 2, -R16 ;  /* 0x400000000a0a782b */ /* 0x000fd40000000810 */
[----:B------:R-:W-:-:S07]  /*0500*/  LOP3.LUT R21, R11, 0x7ff00000, RZ, 0xc0, !PT ;  /* 0x7ff000000b157812 */ /* 0x000fce00078ec0ff */
.L_x_2:
[----:B------:R-:W-:Y:S01]  /*0510*/  IMAD.MOV.U32 R20, RZ, RZ, R18 ;  /* 0x000000ffff147224 */ /* 0x000fe200078e0012 */
[----:B------:R-:W-:Y:S01]  /*0520*/  @!P0 LOP3.LUT R20, R3, 0x7ff00000, RZ, 0xc0, !PT ;  /* 0x7ff0000003148812 */ /* 0x000fe200078ec0ff */
[----:B------:R-:W-:Y:S01]  /*0530*/  VIADD R22, R21, 0xffffffff ;  /* 0xffffffff15167836 */ /* 0x000fe20000000000 */
[----:B------:R-:W-:-:S03]  /*0540*/  DMUL R16, R14, R10 ;  /* 0x0000000a0e107228 */ /* 0x000fc60000000000 */
[----:B------:R-:W-:Y:S01]  /*0550*/  VIADD R23, R20, 0xffffffff ;  /* 0xffffffff14177836 */ /* 0x000fe20000000000 */
[----:B------:R-:W-:-:S04]  /*0560*/  ISETP.GT.U32.AND P0, PT, R22, 0x7feffffe, PT ;  /* 0x7feffffe1600780c */ /* 0x000fc80003f04070 */
[----:B------:R-:W-:Y:S01]  /*0570*/  ISETP.GT.U32.OR P0, PT, R23, 0x7feffffe, P0 ;  /* 0x7feffffe1700780c */ /* 0x000fe20000704470 */
[----:B------:R-:W-:-:S08]  /*0580*/  DFMA R18, R16, -R2, R10 ;  /* 0x800000021012722b */ /* 0x000fd0000000000a */
[----:B------:R-:W-:-:S04]  /*0590*/  DFMA R14, R14, R18, R16 ;  /* 0x000000120e0e722b */ /* 0x000fc80000000010 */
[----:B------:R-:W-:Y:S07]  /*05a0*/  @P0 BRA `(.L_x_3) ;  /* 0x00000000006c0947 */ /* 0x000fee0003800000 */
[----:B------:R-:W-:-:S04]  /*05b0*/  LOP3.LUT R16, R5, 0x7ff00000, RZ, 0xc0, !PT ;  /* 0x7ff0000005107812 */ /* 0x000fc800078ec0ff */
[CC--:B------:R-:W-:Y:S02]  /*05c0*/  VIADDMNMX R8, R7.reuse, -R16.reuse, 0xb9600000, !PT ;  /* 0xb960000007087446 */ /* 0x0c0fe40007800910 */
[----:B------:R-:W-:Y:S02]  /*05d0*/  ISETP.GE.U32.AND P0, PT, R7, R16, PT ;  /* 0x000000100700720c */ /* 0x000fe40003f06070 */
[----:B------:R-:W-:Y:S02]  /*05e0*/  VIMNMX R8, PT, PT, R8, 0x46a00000, PT ;  /* 0x46a0000008087848 */ /* 0x000fe40003fe0100 */
[----:B------:R-:W-:-:S05]  /*05f0*/  SEL R7, R13, 0x63400000, !P0 ;  /* 0x634000000d077807 */ /* 0x000fca0004000000 */
[----:B------:R-:W-:Y:S02]  /*0600*/  IMAD.IADD R7, R8, 0x1, -R7 ;  /* 0x0000000108077824 */ /* 0x000fe400078e0a07 */
[----:B------:R-:W-:Y:S02]  /*0610*/  IMAD.MOV.U32 R8, RZ, RZ, RZ ;  /* 0x000000ffff087224 */ /* 0x000fe400078e00ff */
[----:B------:R-:W-:-:S06]  /*0620*/  VIADD R9, R7, 0x7fe00000 ;  /* 0x7fe0000007097836 */ /* 0x000fcc0000000000 */
[----:B------:R-:W-:-:S10]  /*0630*/  DMUL R16, R14, R8 ;  /* 0x000000080e107228 */ /* 0x000fd40000000000 */
[----:B------:R-:W-:-:S13]  /*0640*/  FSETP.GTU.AND P0, PT, |R17|, 1.469367938527859385e-39, PT ;  /* 0x001000001100780b */ /* 0x000fda0003f0c200 */
[----:B------:R-:W-:Y:S05]  /*0650*/  @P0 BRA `(.L_x_4) ;  /* 0x0000000000940947 */ /* 0x000fea0003800000 */
[----:B------:R-:W-:Y:S01]  /*0660*/  DFMA R2, R14, -R2, R10 ;  /* 0x800000020e02722b */ /* 0x000fe2000000000a */
[----:B------:R-:W-:-:S09]  /*0670*/  IMAD.MOV.U32 R8, RZ, RZ, RZ ;  /* 0x000000ffff087224 */ /* 0x000fd200078e00ff */
[C---:B------:R-:W-:Y:S02]  /*0680*/  FSETP.NEU.AND P0, PT, R3.reuse, RZ, PT ;  /* 0x000000ff0300720b */ /* 0x040fe40003f0d000 */
[----:B------:R-:W-:-:S04]  /*0690*/  LOP3.LUT R5, R3, 0x80000000, R5, 0x48, !PT ;  /* 0x8000000003057812 */ /* 0x000fc800078e4805 */
[----:B------:R-:W-:-:S07]  /*06a0*/  LOP3.LUT R9, R5, R9, RZ, 0xfc, !PT ;  /* 0x0000000905097212 */ /* 0x000fce00078efcff */
[----:B------:R-:W-:Y:S05]  /*06b0*/  @!P0 BRA `(.L_x_4) ;  /* 0x00000000007c8947 */ /* 0x000fea0003800000 */
[----:B------:R-:W-:Y:S01]  /*06c0*/  IMAD.MOV R3, RZ, RZ, -R7 ;  /* 0x000000ffff037224 */ /* 0x000fe200078e0a07 */
[----:B------:R-:W-:Y:S01]  /*06d0*/  DMUL.RP R8, R14, R8 ;  /* 0x000000080e087228 */ /* 0x000fe20000008000 */
[----:B------:R-:W-:Y:S01]  /*06e0*/  IMAD.MOV.U32 R2, RZ, RZ, RZ ;  /* 0x000000ffff027224 */ /* 0x000fe200078e00ff */
[----:B------:R-:W-:-:S05]  /*06f0*/  IADD3 R7, PT, PT, -R7, -0x43300000, RZ ;  /* 0xbcd0000007077810 */ /* 0x000fca0007ffe1ff */
[----:B------:R-:W-:-:S03]  /*0700*/  DFMA R2, R16, -R2, R14 ;  /* 0x800000021002722b */ /* 0x000fc6000000000e */
[----:B------:R-:W-:-:S07]  /*0710*/  LOP3.LUT R5, R9, R5, RZ, 0x3c, !PT ;  /* 0x0000000509057212 */ /* 0x000fce00078e3cff */
[----:B------:R-:W-:-:S04]  /*0720*/  FSETP.NEU.AND P0, PT, |R3|, R7, PT ;  /* 0x000000070300720b */ /* 0x000fc80003f0d200 */
[----:B------:R-:W-:Y:S02]  /*0730*/  FSEL R16, R8, R16, !P0 ;  /* 0x0000001008107208 */ /* 0x000fe40004000000 */
[----:B------:R-:W-:Y:S01]  /*0740*/  FSEL R17, R5, R17, !P0 ;  /* 0x0000001105117208 */ /* 0x000fe20004000000 */
[----:B------:R-:W-:Y:S06]  /*0750*/  BRA `(.L_x_4) ;  /* 0x0000000000547947 */ /* 0x000fec0003800000 */
.L_x_3:
[----:B------:R-:W-:-:S14]  /*0760*/  DSETP.NAN.AND P0, PT, R8, R8, PT ;  /* 0x000000080800722a */ /* 0x000fdc0003f08000 */
[----:B------:R-:W-:Y:S05]  /*0770*/  @P0 BRA `(.L_x_5) ;  /* 0x0000000000440947 */ /* 0x000fea0003800000 */
[----:B------:R-:W-:-:S14]  /*0780*/  DSETP.NAN.AND P0, PT, R4, R4, PT ;  /* 0x000000040400722a */ /* 0x000fdc0003f08000 */
[----:B------:R-:W-:Y:S05]  /*0790*/  @P0 BRA `(.L_x_6) ;  /* 0x0000000000300947 */ /* 0x000fea0003800000 */
[----:B------:R-:W-:Y:S01]  /*07a0*/  ISETP.NE.AND P0, PT, R21, R20, PT ;  /* 0x000000141500720c */ /* 0x000fe20003f05270 */
[----:B------:R-:W-:Y:S02]  /*07b0*/  IMAD.MOV.U32 R16, RZ, RZ, 0x0 ;  /* 0x00000000ff107424 */ /* 0x000fe400078e00ff */
[----:B------:R-:W-:-:S10]  /*07c0*/  IMAD.MOV.U32 R17, RZ, RZ, -0x80000 ;  /* 0xfff80000ff117424 */ /* 0x000fd400078e00ff */
[----:B------:R-:W-:Y:S05]  /*07d0*/  @!P0 BRA `(.L_x_4) ;  /* 0x0000000000348947 */ /* 0x000fea0003800000 */
[----:B------:R-:W-:Y:S02]  /*07e0*/  ISETP.NE.AND P0, PT, R21, 0x7ff00000, PT ;  /* 0x7ff000001500780c */ /* 0x000fe40003f05270 */
[----:B------:R-:W-:Y:S02]  /*07f0*/  LOP3.LUT R17, R9, 0x80000000, R5, 0x48, !PT ;  /* 0x8000000009117812 */ /* 0x000fe400078e4805 */
[----:B------:R-:W-:-:S13]  /*0800*/  ISETP.EQ.OR P0, PT, R20, RZ, !P0 ;  /* 0x000000ff1400720c */ /* 0x000fda0004702670 */
[----:B------:R-:W-:Y:S01]  /*0810*/  @P0 LOP3.LUT R2, R17, 0x7ff00000, RZ, 0xfc, !PT ;  /* 0x7ff0000011020812 */ /* 0x000fe200078efcff */
[----:B------:R-:W-:Y:S02]  /*0820*/  @!P0 IMAD.MOV.U32 R16, RZ, RZ, RZ ;  /* 0x000000ffff108224 */ /* 0x000fe400078e00ff */
[----:B------:R-:W-:Y:S02]  /*0830*/  @P0 IMAD.MOV.U32 R16, RZ, RZ, RZ ;  /* 0x000000ffff100224 */ /* 0x000fe400078e00ff */
[----:B------:R-:W-:Y:S01]  /*0840*/  @P0 IMAD.MOV.U32 R17, RZ, RZ, R2 ;  /* 0x000000ffff110224 */ /* 0x000fe200078e0002 */
[----:B------:R-:W-:Y:S06]  /*0850*/  BRA `(.L_x_4) ;  /* 0x0000000000147947 */ /* 0x000fec0003800000 */
.L_x_6:
[----:B------:R-:W-:Y:S01]  /*0860*/  LOP3.LUT R17, R5, 0x80000, RZ, 0xfc, !PT ;  /* 0x0008000005117812 */ /* 0x000fe200078efcff */
[----:B------:R-:W-:Y:S01]  /*0870*/  IMAD.MOV.U32 R16, RZ, RZ, R4 ;  /* 0x000000ffff107224 */ /* 0x000fe200078e0004 */
[----:B------:R-:W-:Y:S06]  /*0880*/  BRA `(.L_x_4) ;  /* 0x0000000000087947 */ /* 0x000fec0003800000 */
.L_x_5:
[----:B------:R-:W-:Y:S01]  /*0890*/  LOP3.LUT R17, R9, 0x80000, RZ, 0xfc, !PT ;  /* 0x0008000009117812 */ /* 0x000fe200078efcff */
[----:B------:R-:W-:-:S07]  /*08a0*/  IMAD.MOV.U32 R16, RZ, RZ, R8 ;  /* 0x000000ffff107224 */ /* 0x000fce00078e0008 */
.L_x_4:
[----:B------:R-:W-:Y:S02]  /*08b0*/  IMAD.MOV.U32 R13, RZ, RZ, 0x0 ;  /* 0x00000000ff0d7424 */ /* 0x000fe400078e00ff */
[----:B------:R-:W-:Y:S02]  /*08c0*/  IMAD.MOV.U32 R2, RZ, RZ, R16 ;  /* 0x000000ffff027224 */ /* 0x000fe400078e0010 */
[----:B------:R-:W-:Y:S01]  /*08d0*/  IMAD.MOV.U32 R3, RZ, RZ, R17 ;  /* 0x000000ffff037224 */ /* 0x000fe200078e0011 */
[----:B------:R-:W-:Y:S06]  /*08e0*/  RET.REL.NODEC R12 `(_Z17sparse_var_kernelPKiS0_PdPKdS1_ii) ;  /* 0xfffffff40cc47950 */ /* 0x000fec0003c3ffff */
.L_x_7:
[----:B------:R-:W-:-:S00]  /*08f0*/  BRA `(.L_x_7) ;  /* 0xfffffffc00fc7947 */ /* 0x000fc0000383ffff */
[----:B------:R-:W-:-:S00]  /*0900*/  NOP ;  /* 0x0000000000007918 */ /* 0x000fc00000000000 */
[----:B------:R-:W-:-:S00]  /*0910*/  NOP ;  /* 0x0000000000007918 */ /* 0x000fc00000000000 */
[----:B------:R-:W-:-:S00]  /*0920*/  NOP ;  /* 0x0000000000007918 */ /* 0x000fc00000000000 */
[----:B------:R-:W-:-:S00]  /*0930*/  NOP ;  /* 0x0000000000007918 */ /* 0x000fc00000000000 */
[----:B------:R-:W-:-:S00]  /*0940*/  NOP ;  /* 0x0000000000007918 */ /* 0x000fc00000000000 */
[----:B------:R-:W-:-:S00]  /*0950*/  NOP ;  /* 0x0000000000007918 */ /* 0x000fc00000000000 */
[----:B------:R-:W-:-:S00]  /*0960*/  NOP ;  /* 0x0000000000007918 */ /* 0x000fc00000000000 */
[----:B------:R-:W-:-:S00]  /*0970*/  NOP ;  /* 0x0000000000007918 */ /* 0x000fc00000000000 */
.L_x_8:


//--------------------- .nv.shared.reserved.0     --------------------------
	.section	.nv.shared.reserved.0,"aw",@nobits
	.weak		__nv_reservedSMEM_offset_0_alias
	.size		__nv_reservedSMEM_offset_0_alias, 0, 64
	.other		__nv_reservedSMEM_offset_0_alias,@"STO_CUDA_RESERVED_SHARED STV_DEFAULT"
__nv_reservedSMEM_offset_0_alias:
	.zero		0
	.zero		64


//--------------------- .nv.constant0._Z17sparse_var_kernelPKiS0_PdPKdS1_ii --------------------------
	.section	.nv.constant0._Z17sparse_var_kernelPKiS0_PdPKdS1_ii,"a",@progbits
	.sectionflags	@""
	.align	4
.nv.constant0._Z17sparse_var_kernelPKiS0_PdPKdS1_ii:
	.zero		944


//--------------------- SYMBOLS --------------------------

	.type		.nv.reservedSmem.offset0,@object
	.size		.nv.reservedSmem.offset0,0x4
